//
// Generated by NVIDIA NVVM Compiler
//
// Compiler Build ID: CL-36424714
// Cuda compilation tools, release 13.0, V13.0.88
// Based on NVVM 20.0.0
//

.version 9.0
.target sm_100
.address_size 64

	// .globl	_Z9matrixAddPKfS0_Pfi

.visible .entry _Z9matrixAddPKfS0_Pfi(
	.param .u64 .ptr .align 1 _Z9matrixAddPKfS0_Pfi_param_0,
	.param .u64 .ptr .align 1 _Z9matrixAddPKfS0_Pfi_param_1,
	.param .u64 .ptr .align 1 _Z9matrixAddPKfS0_Pfi_param_2,
	.param .u32 _Z9matrixAddPKfS0_Pfi_param_3
)
{
	.reg .pred 	%p<2>;
	.reg .b32 	%r<14>;
	.reg .b32 	%f<4>;
	.reg .b64 	%rd<11>;

	ld.param.u64 	%rd1, [_Z9matrixAddPKfS0_Pfi_param_0];
	ld.param.u64 	%rd2, [_Z9matrixAddPKfS0_Pfi_param_1];
	ld.param.u64 	%rd3, [_Z9matrixAddPKfS0_Pfi_param_2];
	ld.param.u32 	%r4, [_Z9matrixAddPKfS0_Pfi_param_3];
	mov.u32 	%r5, %ctaid.x;
	mov.u32 	%r6, %ntid.x;
	mov.u32 	%r7, %tid.x;
	mad.lo.s32 	%r1, %r5, %r6, %r7;
	mov.u32 	%r8, %ctaid.y;
	mov.u32 	%r9, %ntid.y;
	mov.u32 	%r10, %tid.y;
	mad.lo.s32 	%r11, %r8, %r9, %r10;
	max.s32 	%r12, %r1, %r11;
	setp.ge.s32 	%p1, %r12, %r4;
	@%p1 bra 	$L__BB0_2;
	cvta.to.global.u64 	%rd4, %rd1;
	cvta.to.global.u64 	%rd5, %rd2;
	cvta.to.global.u64 	%rd6, %rd3;
	mad.lo.s32 	%r13, %r4, %r1, %r11;
	mul.wide.s32 	%rd7, %r13, 4;
	add.s64 	%rd8, %rd4, %rd7;
	ld.global.f32 	%f1, [%rd8];
	add.s64 	%rd9, %rd5, %rd7;
	ld.global.f32 	%f2, [%rd9];
	add.f32 	%f3, %f1, %f2;
	add.s64 	%rd10, %rd6, %rd7;
	st.global.f32 	[%rd10], %f3;
$L__BB0_2:
	ret;

}


// ===== COMPILED SASS (sm_100) =====

	.target	sm_100

	.elftype	@"ET_EXEC"


//--------------------- .note.nv.tkinfo           --------------------------
	.section	.note.nv.tkinfo,"",@"SHT_NOTE"
	.sectionflags	@"SHF_NOTE_NV_TKINFO"
	.tkinfo
        /*0018*/ 	.word	0x00000002
        /*0030*/ 	.string	""
        /*0030*/ 	.string	"ptxas"
        /*0030*/ 	.string	"Cuda compilation tools, release 13.0, V13.0.88"
        /*0030*/ 	.string	"Build cuda_13.0.r13.0/compiler.36424714_0"
        /*0030*/ 	.string	"-arch sm_100 -m 64 "



//--------------------- .note.nv.cuinfo           --------------------------
	.section	.note.nv.cuinfo,"",@"SHT_NOTE"
	.sectionflags	@"SHF_NOTE_NV_CUINFO"
        /*0018*/ 	.short	0x0002
        /*001a*/ 	.short	0x0064
        /*001c*/ 	.short	0x0082
	.zero		2


//--------------------- .nv.info                  --------------------------
	.section	.nv.info,"",@"SHT_CUDA_INFO"
	.align	4


	//----- nvinfo : EIATTR_REGCOUNT
	.align		4
        /*0000*/ 	.byte	0x04, 0x2f
        /*0002*/ 	.short	(.L_1 - .L_0)
	.align		4
.L_0:
        /*0004*/ 	.word	index@(_Z9matrixAddPKfS0_Pfi)
        /*0008*/ 	.word	0x0000000c


	//----- nvinfo : EIATTR_FRAME_SIZE
	.align		4
.L_1:
        /*000c*/ 	.byte	0x04, 0x11
        /*000e*/ 	.short	(.L_3 - .L_2)
	.align		4
.L_2:
        /*0010*/ 	.word	index@(_Z9matrixAddPKfS0_Pfi)
        /*0014*/ 	.word	0x00000000


	//----- nvinfo : EIATTR_MIN_STACK_SIZE
	.align		4
.L_3:
        /*0018*/ 	.byte	0x04, 0x12
        /*001a*/ 	.short	(.L_5 - .L_4)
	.align		4
.L_4:
        /*001c*/ 	.word	index@(_Z9matrixAddPKfS0_Pfi)
        /*0020*/ 	.word	0x00000000
.L_5:


//--------------------- .nv.compat                --------------------------
	.section	.nv.compat,"",@"SHT_CUDA_COMPAT_INFO"
	.align	4
        /*0000*/ 	.byte	0x02, 0x09, 0x00, 0x00, 0x02, 0x02, 0x01, 0x00, 0x02, 0x05, 0x05, 0x00, 0x03, 0x07, 0x01, 0x01
        /*0010*/ 	.byte	0x02, 0x03, 0x00, 0x00, 0x02, 0x06, 0x01, 0x00, 0x04, 0x0b, 0x08, 0x00, 0x09, 0x00, 0x00, 0x00
        /*0020*/ 	.byte	0x00, 0x00, 0x00, 0x00


//--------------------- .nv.info._Z9matrixAddPKfS0_Pfi --------------------------
	.section	.nv.info._Z9matrixAddPKfS0_Pfi,"",@"SHT_CUDA_INFO"
	.sectionflags	@""
	.align	4


	//----- nvinfo : EIATTR_CUDA_API_VERSION
	.align		4
        /*0000*/ 	.byte	0x04, 0x37
        /*0002*/ 	.short	(.L_7 - .L_6)
.L_6:
        /*0004*/ 	.word	0x00000082


	//----- nvinfo : EIATTR_KPARAM_INFO
	.align		4
.L_7:
        /*0008*/ 	.byte	0x04, 0x17
        /*000a*/ 	.short	(.L_9 - .L_8)
.L_8:
        /*000c*/ 	.word	0x00000000
        /*0010*/ 	.short	0x0003
        /*0012*/ 	.short	0x0018
        /*0014*/ 	.byte	0x00, 0xf0, 0x11, 0x00


	//----- nvinfo : EIATTR_KPARAM_INFO
	.align		4
.L_9:
        /*0018*/ 	.byte	0x04, 0x17
        /*001a*/ 	.short	(.L_11 - .L_10)
.L_10:
        /*001c*/ 	.word	0x00000000
        /*0020*/ 	.short	0x0002
        /*0022*/ 	.short	0x0010
        /*0024*/ 	.byte	0x00, 0xf5, 0x21, 0x00


	//----- nvinfo : EIATTR_KPARAM_INFO
	.align		4
.L_11:
        /*0028*/ 	.byte	0x04, 0x17
        /*002a*/ 	.short	(.L_13 - .L_12)
.L_12:
        /*002c*/ 	.word	0x00000000
        /*0030*/ 	.short	0x0001
        /*0032*/ 	.short	0x0008
        /*0034*/ 	.byte	0x00, 0xf5, 0x21, 0x00


	//----- nvinfo : EIATTR_KPARAM_INFO
	.align		4
.L_13:
        /*0038*/ 	.byte	0x04, 0x17
        /*003a*/ 	.short	(.L_15 - .L_14)
.L_14:
        /*003c*/ 	.word	0x00000000
        /*0040*/ 	.short	0x0000
        /*0042*/ 	.short	0x0000
        /*0044*/ 	.byte	0x00, 0xf5, 0x21, 0x00


	//----- nvinfo : EIATTR_SPARSE_MMA_MASK
	.align		4
.L_15:
        /*0048*/ 	.byte	0x03, 0x50
        /*004a*/ 	.short	0x0000


	//----- nvinfo : EIATTR_MAXREG_COUNT
	.align		4
        /*004c*/ 	.byte	0x03, 0x1b
        /*004e*/ 	.short	0x00ff


	//----- nvinfo : EIATTR_MERCURY_ISA_VERSION
	.align		4
        /*0050*/ 	.byte	0x03, 0x5f
        /*0052*/ 	.short	0x0101


	//----- nvinfo : EIATTR_VRC_CTA_INIT_COUNT
	.align		4
        /*0054*/ 	.byte	0x02, 0x4a
	.zero		1
	.zero		1


	//----- nvinfo : EIATTR_EXIT_INSTR_OFFSETS
	.align		4
        /*0058*/ 	.byte	0x04, 0x1c
        /*005a*/ 	.short	(.L_17 - .L_16)


	//   ....[0]....
.L_16:
        /*005c*/ 	.word	0x000000c0


	//   ....[1]....
        /*0060*/ 	.word	0x00000190


	//----- nvinfo : EIATTR_CBANK_PARAM_SIZE
	.align		4
.L_17:
        /*0064*/ 	.byte	0x03, 0x19
        /*0066*/ 	.short	0x001c


	//----- nvinfo : EIATTR_PARAM_CBANK
	.align		4
        /*0068*/ 	.byte	0x04, 0x0a
        /*006a*/ 	.short	(.L_19 - .L_18)
	.align		4
.L_18:
        /*006c*/ 	.word	index@(.nv.constant0._Z9matrixAddPKfS0_Pfi)
        /*0070*/ 	.short	0x0380
        /*0072*/ 	.short	0x001c


	//----- nvinfo : EIATTR_SW_WAR
	.align		4
.L_19:
        /*0074*/ 	.byte	0x04, 0x36
        /*0076*/ 	.short	(.L_21 - .L_20)
.L_20:
        /*0078*/ 	.word	0x00000008
.L_21:


//--------------------- .nv.callgraph             --------------------------
	.section	.nv.callgraph,"",@"SHT_CUDA_CALLGRAPH"
	.align	4
	.sectionentsize	8
	.align		4
        /*0000*/ 	.word	0x00000000
	.align		4
        /*0004*/ 	.word	0xffffffff
	.align		4
        /*0008*/ 	.word	0x00000000
	.align		4
        /*000c*/ 	.word	0xfffffffe
	.align		4
        /*0010*/ 	.word	0x00000000
	.align		4
        /*0014*/ 	.word	0xfffffffd
	.align		4
        /*0018*/ 	.word	0x00000000
	.align		4
        /*001c*/ 	.word	0xfffffffc


//--------------------- .text._Z9matrixAddPKfS0_Pfi --------------------------
	.section	.text._Z9matrixAddPKfS0_Pfi,"ax",@progbits
	.align	128
        .global         _Z9matrixAddPKfS0_Pfi
        .type           _Z9matrixAddPKfS0_Pfi,@function
        .size           _Z9matrixAddPKfS0_Pfi,(.L_x_1 - _Z9matrixAddPKfS0_Pfi)
        .other          _Z9matrixAddPKfS0_Pfi,@"STO_CUDA_ENTRY STV_DEFAULT"
_Z9matrixAddPKfS0_Pfi:
.text._Z9matrixAddPKfS0_Pfi:
[----:B------:R-:W-:Y:S01]  /*0000*/  LDC R1, c[0x0][0x37c] ;  /* 0x0000df00ff017b82 */ /* 0x000fe20000000800 */
[----:B------:R-:W0:Y:S07]  /*0010*/  S2R R3, SR_TID.X ;  /* 0x0000000000037919 */ /* 0x000e2e0000002100 */
[----:B------:R-:W0:Y:S01]  /*0020*/  LDC R0, c[0x0][0x360] ;  /* 0x0000d800ff007b82 */ /* 0x000e220000000800 */
[----:B------:R-:W1:Y:S01]  /*0030*/  LDCU UR6, c[0x0][0x398] ;  /* 0x00007300ff0677ac */ /* 0x000e620008000800 */
[----:B------:R-:W2:Y:S06]  /*0040*/  S2R R2, SR_TID.Y ;  /* 0x0000000000027919 */ /* 0x000eac0000002200 */
[----:B------:R-:W0:Y:S08]  /*0050*/  S2UR UR4, SR_CTAID.X ;  /* 0x00000000000479c3 */ /* 0x000e300000002500 */
[----:B------:R-:W2:Y:S08]  /*0060*/  S2UR UR5, SR_CTAID.Y ;  /* 0x00000000000579c3 */ /* 0x000eb00000002600 */
[----:B------:R-:W2:Y:S01]  /*0070*/  LDC R7, c[0x0][0x364] ;  /* 0x0000d900ff077b82 */ /* 0x000ea20000000800 */
[----:B0-----:R-:W-:-:S02]  /*0080*/  IMAD R0, R0, UR4, R3 ;  /* 0x0000000400007c24 */ /* 0x001fc4000f8e0203 */
[----:B--2---:R-:W-:-:S05]  /*0090*/  IMAD R7, R7, UR5, R2 ;  /* 0x0000000507077c24 */ /* 0x004fca000f8e0202 */
[----:B------:R-:W-:-:S04]  /*00a0*/  VIMNMX R2, PT, PT, R0, R7, !PT ;  /* 0x0000000700027248 */ /* 0x000fc80007fe0100 */
[----:B-1----:R-:W-:-:S13]  /*00b0*/  ISETP.GE.AND P0, PT, R2, UR6, PT ;  /* 0x0000000602007c0c */ /* 0x002fda000bf06270 */
[----:B------:R-:W-:Y:S05]  /*00c0*/  @P0 EXIT ;  /* 0x000000000000094d */ /* 0x000fea0003800000 */
[----:B------:R-:W0:Y:S01]  /*00d0*/  LDC.64 R2, c[0x0][0x380] ;  /* 0x0000e000ff027b82 */ /* 0x000e220000000a00 */
[----:B------:R-:W1:Y:S01]  /*00e0*/  LDCU.64 UR4, c[0x0][0x358] ;  /* 0x00006b00ff0477ac */ /* 0x000e620008000a00 */
[----:B------:R-:W-:-:S06]  /*00f0*/  IMAD R9, R0, UR6, R7 ;  /* 0x0000000600097c24 */ /* 0x000fcc000f8e0207 */
[----:B------:R-:W2:Y:S08]  /*0100*/  LDC.64 R4, c[0x0][0x388] ;  /* 0x0000e200ff047b82 */ /* 0x000eb00000000a00 */
[----:B------:R-:W3:Y:S01]  /*0110*/  LDC.64 R6, c[0x0][0x390] ;  /* 0x0000e400ff067b82 */ /* 0x000ee20000000a00 */
[----:B0-----:R-:W-:-:S06]  /*0120*/  IMAD.WIDE R2, R9, 0x4, R2 ;  /* 0x0000000409027825 */ /* 0x001fcc00078e0202 */
[----:B-1----:R-:W4:Y:S01]  /*0130*/  LDG.E R2, desc[UR4][R2.64] ;  /* 0x0000000402027981 */ /* 0x002f22000c1e1900 */
[----:B--2---:R-:W-:-:S06]  /*0140*/  IMAD.WIDE R4, R9, 0x4, R4 ;  /* 0x0000000409047825 */ /* 0x004fcc00078e0204 */
[----:B------:R-:W4:Y:S01]  /*0150*/  LDG.E R5, desc[UR4][R4.64] ;  /* 0x0000000404057981 */ /* 0x000f22000c1e1900 */
[----:B---3--:R-:W-:-:S04]  /*0160*/  IMAD.WIDE R6, R9, 0x4, R6 ;  /* 0x0000000409067825 */ /* 0x008fc800078e0206 */
[----:B----4-:R-:W-:-:S05]  /*0170*/  FADD R9, R2, R5 ;  /* 0x0000000502097221 */ /* 0x010fca0000000000 */
[----:B------:R-:W-:Y:S01]  /*0180*/  STG.E desc[UR4][R6.64], R9 ;  /* 0x0000000906007986 */ /* 0x000fe2000c101904 */
[----:B------:R-:W-:Y:S05]  /*0190*/  EXIT ;  /* 0x000000000000794d */ /* 0x000fea0003800000 */
.L_x_0:
[----:B------:R-:W-:-:S00]  /*01a0*/  BRA `(.L_x_0) ;  /* 0xfffffffc00fc7947 */ /* 0x000fc0000383ffff */
[----:B------:R-:W-:-:S00]  /*01b0*/  NOP ;  /* 0x0000000000007918 */ /* 0x000fc00000000000 */
        /* <DEDUP_REMOVED lines=12> */
.L_x_1:


//--------------------- .nv.shared.reserved.0     --------------------------
	.section	.nv.shared.reserved.0,"aw",@nobits
	.weak		__nv_reservedSMEM_offset_0_alias
	.size		__nv_reservedSMEM_offset_0_alias, 0, 64
	.other		__nv_reservedSMEM_offset_0_alias,@"STO_CUDA_RESERVED_SHARED STV_DEFAULT"
__nv_reservedSMEM_offset_0_alias:
	.zero		0
	.zero		64


//--------------------- .nv.constant0._Z9matrixAddPKfS0_Pfi --------------------------
	.section	.nv.constant0._Z9matrixAddPKfS0_Pfi,"a",@progbits
	.sectionflags	@""
	.align	4
.nv.constant0._Z9matrixAddPKfS0_Pfi:
	.zero		924


//--------------------- SYMBOLS --------------------------

	.type		.nv.reservedSmem.offset0,@object
	.size		.nv.reservedSmem.offset0,0x4
